	.headerflags	@"EF_CUDA_TEXMODE_UNIFIED EF_CUDA_64BIT_ADDRESS EF_CUDA_SM86 EF_CUDA_VIRTUAL_SM(EF_CUDA_SM86)"
	.elftype	@"ET_EXEC"


//--------------------- .nv.info                  --------------------------
	.section	.nv.info,"",@"SHT_CUDA_INFO"
	.align	4


	//----- nvinfo : EIATTR_REGCOUNT
	.align		4
        /*0000*/ 	.byte	0x04, 0x2f
        /*0002*/ 	.short	(.L_2 - .L_1)
	.align		4
.L_1:
        /*0004*/ 	.word	index@(triton_poi_fused_cat_5)
        /*0008*/ 	.word	0x00000040


	//----- nvinfo : EIATTR_MIN_STACK_SIZE
	.align		4
.L_2:
        /*000c*/ 	.byte	0x04, 0x12
        /*000e*/ 	.short	(.L_4 - .L_3)
	.align		4
.L_3:
        /*0010*/ 	.word	index@(triton_poi_fused_cat_5)
        /*0014*/ 	.word	0x00000000


	//----- nvinfo : EIATTR_FRAME_SIZE
	.align		4
.L_4:
        /*0018*/ 	.byte	0x04, 0x11
        /*001a*/ 	.short	(.L_6 - .L_5)
	.align		4
.L_5:
        /*001c*/ 	.word	index@(triton_poi_fused_cat_5)
        /*0020*/ 	.word	0x00000000


	//----- nvinfo : EIATTR_MIN_STACK_SIZE
	.align		4
.L_6:
        /*0024*/ 	.byte	0x04, 0x12
        /*0026*/ 	.short	(.L_8 - .L_7)
	.align		4
.L_7:
        /*0028*/ 	.word	index@(triton_poi_fused_cat_5)
        /*002c*/ 	.word	0x00000000
.L_8:


//--------------------- .nv.info.triton_poi_fused_cat_5 --------------------------
	.section	.nv.info.triton_poi_fused_cat_5,"",@"SHT_CUDA_INFO"
	.sectionflags	@""
	.align	4


	//----- nvinfo : EIATTR_CUDA_API_VERSION
	.align		4
        /*0000*/ 	.byte	0x04, 0x37
        /*0002*/ 	.short	(.L_10 - .L_9)
.L_9:
        /*0004*/ 	.word	0x0000007c


	//----- nvinfo : EIATTR_SW2861232_WAR
	.align		4
.L_10:
        /*0008*/ 	.byte	0x01, 0x35
	.zero		2


	//----- nvinfo : EIATTR_PARAM_CBANK
	.align		4
        /*000c*/ 	.byte	0x04, 0x0a
        /*000e*/ 	.short	(.L_12 - .L_11)
	.align		4
.L_11:
        /*0010*/ 	.word	index@(.nv.constant0.triton_poi_fused_cat_5)
        /*0014*/ 	.short	0x0160
        /*0016*/ 	.short	0x0048


	//----- nvinfo : EIATTR_CBANK_PARAM_SIZE
	.align		4
.L_12:
        /*0018*/ 	.byte	0x03, 0x19
        /*001a*/ 	.short	0x0048


	//----- nvinfo : EIATTR_KPARAM_INFO
	.align		4
        /*001c*/ 	.byte	0x04, 0x17
        /*001e*/ 	.short	(.L_14 - .L_13)
.L_13:
        /*0020*/ 	.word	0x00000000
        /*0024*/ 	.short	0x0008
        /*0026*/ 	.short	0x0040
        /*0028*/ 	.byte	0x00, 0xf4, 0x21, 0x00


	//----- nvinfo : EIATTR_KPARAM_INFO
	.align		4
.L_14:
        /*002c*/ 	.byte	0x04, 0x17
        /*002e*/ 	.short	(.L_16 - .L_15)
.L_15:
        /*0030*/ 	.word	0x00000000
        /*0034*/ 	.short	0x0007
        /*0036*/ 	.short	0x0038
        /*0038*/ 	.byte	0x00, 0xf0, 0x11, 0x00


	//----- nvinfo : EIATTR_KPARAM_INFO
	.align		4
.L_16:
        /*003c*/ 	.byte	0x04, 0x17
        /*003e*/ 	.short	(.L_18 - .L_17)
.L_17:
        /*0040*/ 	.word	0x00000000
        /*0044*/ 	.short	0x0006
        /*0046*/ 	.short	0x0030
        /*0048*/ 	.byte	0x00, 0xf4, 0x21, 0x00


	//----- nvinfo : EIATTR_KPARAM_INFO
	.align		4
.L_18:
        /*004c*/ 	.byte	0x04, 0x17
        /*004e*/ 	.short	(.L_20 - .L_19)
.L_19:
        /*0050*/ 	.word	0x00000000
        /*0054*/ 	.short	0x0005
        /*0056*/ 	.short	0x0028
        /*0058*/ 	.byte	0x00, 0xf4, 0x21, 0x00


	//----- nvinfo : EIATTR_KPARAM_INFO
	.align		4
.L_20:
        /*005c*/ 	.byte	0x04, 0x17
        /*005e*/ 	.short	(.L_22 - .L_21)
.L_21:
        /*0060*/ 	.word	0x00000000
        /*0064*/ 	.short	0x0004
        /*0066*/ 	.short	0x0020
        /*0068*/ 	.byte	0x00, 0xf4, 0x21, 0x00


	//----- nvinfo : EIATTR_KPARAM_INFO
	.align		4
.L_22:
        /*006c*/ 	.byte	0x04, 0x17
        /*006e*/ 	.short	(.L_24 - .L_23)
.L_23:
        /*0070*/ 	.word	0x00000000
        /*0074*/ 	.short	0x0003
        /*0076*/ 	.short	0x0018
        /*0078*/ 	.byte	0x00, 0xf4, 0x21, 0x00


	//----- nvinfo : EIATTR_KPARAM_INFO
	.align		4
.L_24:
        /*007c*/ 	.byte	0x04, 0x17
        /*007e*/ 	.short	(.L_26 - .L_25)
.L_25:
        /*0080*/ 	.word	0x00000000
        /*0084*/ 	.short	0x0002
        /*0086*/ 	.short	0x0010
        /*0088*/ 	.byte	0x00, 0xf4, 0x21, 0x00


	//----- nvinfo : EIATTR_KPARAM_INFO
	.align		4
.L_26:
        /*008c*/ 	.byte	0x04, 0x17
        /*008e*/ 	.short	(.L_28 - .L_27)
.L_27:
        /*0090*/ 	.word	0x00000000
        /*0094*/ 	.short	0x0001
        /*0096*/ 	.short	0x0008
        /*0098*/ 	.byte	0x00, 0xf4, 0x21, 0x00


	//----- nvinfo : EIATTR_KPARAM_INFO
	.align		4
.L_28:
        /*009c*/ 	.byte	0x04, 0x17
        /*009e*/ 	.short	(.L_30 - .L_29)
.L_29:
        /*00a0*/ 	.word	0x00000000
        /*00a4*/ 	.short	0x0000
        /*00a6*/ 	.short	0x0000
        /*00a8*/ 	.byte	0x00, 0xf4, 0x21, 0x00


	//----- nvinfo : EIATTR_MAXREG_COUNT
	.align		4
.L_30:
        /*00ac*/ 	.byte	0x03, 0x1b
        /*00ae*/ 	.short	0x00ff


	//----- nvinfo : EIATTR_EXIT_INSTR_OFFSETS
	.align		4
        /*00b0*/ 	.byte	0x04, 0x1c
        /*00b2*/ 	.short	(.L_32 - .L_31)


	//   ....[0]....
.L_31:
        /*00b4*/ 	.word	0x00001770


	//----- nvinfo : EIATTR_REQNTID
	.align		4
.L_32:
        /*00b8*/ 	.byte	0x04, 0x10
        /*00ba*/ 	.short	(.L_34 - .L_33)
.L_33:
        /*00bc*/ 	.word	0x00000080
        /*00c0*/ 	.word	0x00000001
        /*00c4*/ 	.word	0x00000001
.L_34:


//--------------------- .nv.callgraph             --------------------------
	.section	.nv.callgraph,"",@"SHT_CUDA_CALLGRAPH"
	.align	4
	.sectionentsize	8
	.align		4
        /*0000*/ 	.word	0x00000000
	.align		4
        /*0004*/ 	.word	0xffffffff
	.align		4
        /*0008*/ 	.word	0x00000000
	.align		4
        /*000c*/ 	.word	0xfffffffe
	.align		4
        /*0010*/ 	.word	0x00000000
	.align		4
        /*0014*/ 	.word	0xfffffffd
	.align		4
        /*0018*/ 	.word	0x00000000
	.align		4
        /*001c*/ 	.word	0xfffffffc


//--------------------- .nv.rel.action            --------------------------
	.section	.nv.rel.action,"",@"SHT_CUDA_RELOCINFO"
	.align	8
	.sectionentsize	8
        /*0000*/ 	.byte	0x73, 0x00, 0x00, 0x00, 0x00, 0x00, 0x00, 0x00, 0x00, 0x00, 0x00, 0x11, 0x25, 0x00, 0x05, 0x36


//--------------------- .nv.constant4             --------------------------
	.section	.nv.constant4,"a",@progbits
	.align	8
	.align		8
.nv.constant4:
        /*0000*/ 	.dword	_$_str


//--------------------- .nv.constant0.triton_poi_fused_cat_5 --------------------------
	.section	.nv.constant0.triton_poi_fused_cat_5,"a",@progbits
	.sectionflags	@""
	.align	4
.nv.constant0.triton_poi_fused_cat_5:
	.zero		424


//--------------------- .text.triton_poi_fused_cat_5 --------------------------
	.section	.text.triton_poi_fused_cat_5,"ax",@progbits
	.sectioninfo	@"SHI_REGISTERS=64"
	.align	128
        .global         triton_poi_fused_cat_5
        .type           triton_poi_fused_cat_5,@function
        .size           triton_poi_fused_cat_5,(.L_x_1 - triton_poi_fused_cat_5)
        .other          triton_poi_fused_cat_5,@"STO_CUDA_ENTRY STV_DEFAULT"
triton_poi_fused_cat_5:
.text.triton_poi_fused_cat_5:
[----:B------:R-:W-:Y:S02]  /*0000*/  MOV R1, c[0x0][0x28] ;  /* 0x00000a0000017a02 */ /* 0x000fe40000000f00 */
[----:B------:R-:W0:Y:S01]  /*0010*/  S2R R0, SR_TID.X ;  /* 0x0000000000007919 */ /* 0x000e220000002100 */
[----:B------:R-:W-:Y:S01]  /*0020*/  MOV R19, 0x4 ;  /* 0x0000000400137802 */ /* 0x000fe20000000f00 */
[----:B------:R-:W-:Y:S01]  /*0030*/  CS2R R22, SRZ ;  /* 0x0000000000167805 */ /* 0x000fe2000001ff00 */
[----:B------:R-:W-:Y:S01]  /*0040*/  CS2R R28, SRZ ;  /* 0x00000000001c7805 */ /* 0x000fe2000001ff00 */
[----:B------:R-:W1:Y:S01]  /*0050*/  S2R R5, SR_CTAID.X ;  /* 0x0000000000057919 */ /* 0x000e620000002500 */
[----:B------:R-:W-:Y:S01]  /*0060*/  CS2R R24, SRZ ;  /* 0x0000000000187805 */ /* 0x000fe2000001ff00 */
[----:B------:R-:W-:Y:S01]  /*0070*/  CS2R R34, SRZ ;  /* 0x0000000000227805 */ /* 0x000fe2000001ff00 */
[----:B------:R-:W-:Y:S01]  /*0080*/  CS2R R20, SRZ ;  /* 0x0000000000147805 */ /* 0x000fe2000001ff00 */
[----:B------:R-:W-:Y:S01]  /*0090*/  MOV R17, RZ ;  /* 0x000000ff00117202 */ /* 0x000fe20000000f00 */
[----:B------:R-:W-:Y:S01]  /*00a0*/  ULDC.64 UR4, c[0x0][0x118] ;  /* 0x0000460000047ab9 */ /* 0x000fe20000000a00 */
[----:B0-----:R-:W-:-:S02]  /*00b0*/  SHF.L.U32 R0, R0, 0x3, RZ ;  /* 0x0000000300007819 */ /* 0x001fc400000006ff */
[----:B-1----:R-:W-:Y:S02]  /*00c0*/  SHF.R.S32.HI R3, RZ, 0x14, R5 ;  /* 0x00000014ff037819 */ /* 0x002fe40000011405 */
[----:B------:R-:W-:Y:S02]  /*00d0*/  LOP3.LUT R0, R0, 0x3f8, RZ, 0xc0, !PT ;  /* 0x000003f800007812 */ /* 0x000fe400078ec0ff */
[----:B------:R-:W-:Y:S02]  /*00e0*/  SGXT R3, R3, 0x1 ;  /* 0x000000010303781a */ /* 0x000fe40000000200 */
[----:B------:R-:W-:-:S04]  /*00f0*/  LEA R54, R5, R0, 0xb ;  /* 0x0000000005367211 */ /* 0x000fc800078e58ff */
[C---:B------:R-:W-:Y:S01]  /*0100*/  LEA.HI R2, R3.reuse, R54, RZ, 0x7 ;  /* 0x0000003603027211 */ /* 0x040fe200078f38ff */
[C---:B------:R-:W-:Y:S01]  /*0110*/  IMAD.HI R7, R54.reuse, 0x7f807f81, RZ ;  /* 0x7f807f8136077827 */ /* 0x040fe200078e02ff */
[----:B------:R-:W-:Y:S02]  /*0120*/  IADD3 R0, R54, 0x400, RZ ;  /* 0x0000040036007810 */ /* 0x000fe40007ffe0ff */
[----:B------:R-:W-:Y:S02]  /*0130*/  SHF.R.S32.HI R4, RZ, 0x7, R2 ;  /* 0x00000007ff047819 */ /* 0x000fe40000011402 */
[----:B------:R-:W-:Y:S01]  /*0140*/  LEA.HI R3, R3, R0, RZ, 0x7 ;  /* 0x0000000003037211 */ /* 0x000fe200078f38ff */
[----:B------:R-:W-:Y:S01]  /*0150*/  IMAD.HI R16, R0, 0x7f807f81, RZ ;  /* 0x7f807f8100107827 */ /* 0x000fe200078e02ff */
[----:B------:R-:W-:Y:S02]  /*0160*/  LOP3.LUT R57, R2, 0xffffff80, RZ, 0xc0, !PT ;  /* 0xffffff8002397812 */ /* 0x000fe400078ec0ff */
[----:B------:R-:W-:Y:S01]  /*0170*/  SHF.R.S32.HI R3, RZ, 0x7, R3 ;  /* 0x00000007ff037819 */ /* 0x000fe20000011403 */
[----:B------:R-:W-:Y:S01]  /*0180*/  IMAD.HI R5, R4, 0x7f807f81, RZ ;  /* 0x7f807f8104057827 */ /* 0x000fe200078e02ff */
[----:B------:R-:W-:-:S02]  /*0190*/  SHF.R.U32.HI R8, RZ, 0x1f, R7 ;  /* 0x0000001fff087819 */ /* 0x000fc40000011607 */
[----:B------:R-:W-:Y:S01]  /*01a0*/  SHF.R.U32.HI R9, RZ, 0x1f, R16 ;  /* 0x0000001fff097819 */ /* 0x000fe20000011610 */
[----:B------:R-:W-:Y:S01]  /*01b0*/  IMAD.HI R0, R3, 0x7f807f81, RZ ;  /* 0x7f807f8103007827 */ /* 0x000fe200078e02ff */
[----:B------:R-:W-:Y:S02]  /*01c0*/  SHF.R.U32.HI R6, RZ, 0x1f, R5 ;  /* 0x0000001fff067819 */ /* 0x000fe40000011605 */
[----:B------:R-:W-:Y:S01]  /*01d0*/  LEA.HI.SX32 R8, R7, R8, 0xe ;  /* 0x0000000807087211 */ /* 0x000fe200078f72ff */
[----:B------:R-:W-:Y:S01]  /*01e0*/  IMAD.IADD R57, R54, 0x1, -R57 ;  /* 0x0000000136397824 */ /* 0x000fe200078e0a39 */
[----:B------:R-:W-:Y:S02]  /*01f0*/  LEA.HI.SX32 R5, R5, R6, 0x15 ;  /* 0x0000000605057211 */ /* 0x000fe400078faaff */
[----:B------:R-:W-:Y:S02]  /*0200*/  SHF.R.U32.HI R7, RZ, 0x1f, R0 ;  /* 0x0000001fff077819 */ /* 0x000fe40000011600 */
[----:B------:R-:W-:Y:S01]  /*0210*/  LEA R2, R8, R57, 0x7 ;  /* 0x0000003908027211 */ /* 0x000fe200078e38ff */
[----:B------:R-:W-:Y:S01]  /*0220*/  IMAD R5, R5, -0x1010, R4 ;  /* 0xffffeff005057824 */ /* 0x000fe200078e0204 */
[----:B------:R-:W-:-:S02]  /*0230*/  LEA.HI.SX32 R0, R0, R7, 0x15 ;  /* 0x0000000700007211 */ /* 0x000fc400078faaff */
[----:B------:R-:W-:Y:S01]  /*0240*/  LEA.HI.SX32 R16, R16, R9, 0xe ;  /* 0x0000000910107211 */ /* 0x000fe200078f72ff */
[C---:B------:R-:W-:Y:S01]  /*0250*/  IMAD R8, R5.reuse, 0x18, R8 ;  /* 0x0000001805087824 */ /* 0x040fe200078e0208 */
[C---:B------:R-:W-:Y:S01]  /*0260*/  ISETP.GE.AND P0, PT, R5.reuse, 0x200, PT ;  /* 0x000002000500780c */ /* 0x040fe20003f06270 */
[C---:B------:R-:W-:Y:S01]  /*0270*/  IMAD R9, R5.reuse, 0xc00, R2 ;  /* 0x00000c0005097824 */ /* 0x040fe200078e0202 */
[----:B------:R-:W-:Y:S01]  /*0280*/  ISETP.GT.AND P2, PT, R5, 0x1ff, PT ;  /* 0x000001ff0500780c */ /* 0x000fe20003f44270 */
[----:B------:R-:W-:Y:S02]  /*0290*/  IMAD R33, R0, -0x1010, R3 ;  /* 0xffffeff000217824 */ /* 0x000fe400078e0203 */
[C---:B------:R-:W-:Y:S01]  /*02a0*/  IMAD.WIDE R2, R8.reuse, R19, c[0x0][0x168] ;  /* 0x00005a0008027625 */ /* 0x040fe200078e0213 */
[----:B------:R-:W-:Y:S01]  /*02b0*/  IADD3 R8, R8, -0x3000, RZ ;  /* 0xffffd00008087810 */ /* 0x000fe20007ffe0ff */
[----:B------:R-:W-:Y:S01]  /*02c0*/  CS2R R26, SRZ ;  /* 0x00000000001a7805 */ /* 0x000fe2000001ff00 */
[----:B------:R-:W-:Y:S01]  /*02d0*/  CS2R R36, SRZ ;  /* 0x0000000000247805 */ /* 0x000fe2000001ff00 */
[----:B------:R-:W-:Y:S01]  /*02e0*/  IMAD.MOV.U32 R32, RZ, RZ, RZ ;  /* 0x000000ffff207224 */ /* 0x000fe200078e00ff */
[----:B------:R-:W-:Y:S01]  /*02f0*/  MOV R18, RZ ;  /* 0x000000ff00127202 */ /* 0x000fe20000000f00 */
[----:B------:R-:W-:-:S02]  /*0300*/  CS2R R6, SRZ ;  /* 0x0000000000067805 */ /* 0x000fc4000001ff00 */
[----:B------:R0:W2:Y:S04]  /*0310*/  @!P0 LDG.E.EL R22, [R2.64] ;  /* 0x0000000402168981 */ /* 0x0000a8000c2e1900 */
[----:B------:R0:W3:Y:S04]  /*0320*/  @!P0 LDG.E.EL R28, [R2.64] ;  /* 0x00000004021c8981 */ /* 0x0000e8000c2e1900 */
[----:B------:R0:W4:Y:S04]  /*0330*/  @!P0 LDG.E.EL R23, [R2.64] ;  /* 0x0000000402178981 */ /* 0x000128000c2e1900 */
[----:B------:R0:W5:Y:S04]  /*0340*/  @!P0 LDG.E.EL R24, [R2.64] ;  /* 0x0000000402188981 */ /* 0x000168000c2e1900 */
[----:B------:R0:W5:Y:S04]  /*0350*/  @!P0 LDG.E.EL R34, [R2.64] ;  /* 0x0000000402228981 */ /* 0x000168000c2e1900 */
[----:B------:R0:W5:Y:S04]  /*0360*/  @!P0 LDG.E.EL R35, [R2.64] ;  /* 0x0000000402238981 */ /* 0x000168000c2e1900 */
[----:B------:R0:W5:Y:S04]  /*0370*/  @!P0 LDG.E.EL R20, [R2.64] ;  /* 0x0000000402148981 */ /* 0x000168000c2e1900 */
[----:B------:R0:W5:Y:S01]  /*0380*/  @!P0 LDG.E.EL R17, [R2.64] ;  /* 0x0000000402118981 */ /* 0x000162000c2e1900 */
[----:B------:R-:W-:Y:S01]  /*0390*/  MOV R0, 0x2 ;  /* 0x0000000200007802 */ /* 0x000fe20000000f00 */
[----:B------:R-:W-:Y:S01]  /*03a0*/  CS2R R12, SRZ ;  /* 0x00000000000c7805 */ /* 0x000fe2000001ff00 */
[C---:B------:R-:W-:Y:S01]  /*03b0*/  ISETP.GE.AND P1, PT, R33.reuse, 0x200, PT ;  /* 0x000002002100780c */ /* 0x040fe20003f26270 */
[----:B------:R-:W-:Y:S01]  /*03c0*/  CS2R R14, SRZ ;  /* 0x00000000000e7805 */ /* 0x000fe2000001ff00 */
[----:B------:R-:W-:Y:S01]  /*03d0*/  ISETP.GT.AND P3, PT, R33, 0x1ff, PT ;  /* 0x000001ff2100780c */ /* 0x000fe20003f64270 */
[----:B------:R-:W-:-:S04]  /*03e0*/  IMAD.WIDE R10, R9, R0, c[0x0][0x160] ;  /* 0x00005800090a7625 */ /* 0x000fc800078e0200 */
[-C--:B0-----:R-:W-:Y:S01]  /*03f0*/  IMAD.WIDE R2, R8, R19.reuse, c[0x0][0x180] ;  /* 0x0000600008027625 */ /* 0x081fe200078e0213 */
[----:B------:R-:W-:Y:S01]  /*0400*/  MOV R61, RZ ;  /* 0x000000ff003d7202 */ /* 0x000fe20000000f00 */
[----:B------:R0:W5:Y:S02]  /*0410*/  @!P0 LDG.E.128 R12, [R10.64] ;  /* 0x000000040a0c8981 */ /* 0x000164000c1e1d00 */
[----:B------:R-:W-:Y:S02]  /*0420*/  IMAD R8, R33, 0x18, R16 ;  /* 0x0000001821087824 */ /* 0x000fe400078e0210 */
[----:B------:R1:W5:Y:S04]  /*0430*/  @P2 LDG.E.EL R25, [R2.64] ;  /* 0x0000000402192981 */ /* 0x000368000c2e1900 */
[----:B------:R1:W5:Y:S04]  /*0440*/  @P2 LDG.E.EL R26, [R2.64] ;  /* 0x00000004021a2981 */ /* 0x000368000c2e1900 */
[----:B------:R1:W5:Y:S04]  /*0450*/  @P2 LDG.E.EL R27, [R2.64] ;  /* 0x00000004021b2981 */ /* 0x000368000c2e1900 */
[----:B------:R1:W5:Y:S04]  /*0460*/  @P2 LDG.E.EL R21, [R2.64] ;  /* 0x0000000402152981 */ /* 0x000368000c2e1900 */
[----:B------:R1:W5:Y:S04]  /*0470*/  @P2 LDG.E.EL R32, [R2.64] ;  /* 0x0000000402202981 */ /* 0x000368000c2e1900 */
[----:B------:R1:W5:Y:S04]  /*0480*/  @P2 LDG.E.EL R36, [R2.64] ;  /* 0x0000000402242981 */ /* 0x000368000c2e1900 */
[----:B------:R1:W5:Y:S04]  /*0490*/  @P2 LDG.E.EL R18, [R2.64] ;  /* 0x0000000402122981 */ /* 0x000368000c2e1900 */
[----:B------:R1:W5:Y:S01]  /*04a0*/  @P2 LDG.E.EL R6, [R2.64] ;  /* 0x0000000402062981 */ /* 0x000362000c2e1900 */
[----:B------:R-:W-:Y:S01]  /*04b0*/  IMAD.WIDE R4, R8, R19, c[0x0][0x168] ;  /* 0x00005a0008047625 */ /* 0x000fe200078e0213 */
[----:B------:R-:W-:-:S02]  /*04c0*/  MOV R41, RZ ;  /* 0x000000ff00297202 */ /* 0x000fc40000000f00 */
[----:B------:R-:W-:Y:S01]  /*04d0*/  MOV R55, RZ ;  /* 0x000000ff00377202 */ /* 0x000fe20000000f00 */
[----:B------:R-:W-:Y:S01]  /*04e0*/  IMAD.MOV.U32 R59, RZ, RZ, RZ ;  /* 0x000000ffff3b7224 */ /* 0x000fe200078e00ff */
[----:B------:R-:W-:Y:S01]  /*04f0*/  MOV R43, RZ ;  /* 0x000000ff002b7202 */ /* 0x000fe20000000f00 */
[----:B------:R-:W-:Y:S01]  /*0500*/  IMAD.MOV.U32 R39, RZ, RZ, RZ ;  /* 0x000000ffff277224 */ /* 0x000fe200078e00ff */
[----:B------:R-:W-:Y:S01]  /*0510*/  MOV R45, RZ ;  /* 0x000000ff002d7202 */ /* 0x000fe20000000f00 */
[----:B------:R-:W-:Y:S01]  /*0520*/  IMAD.MOV.U32 R49, RZ, RZ, RZ ;  /* 0x000000ffff317224 */ /* 0x000fe200078e00ff */
[----:B-1----:R-:W-:Y:S01]  /*0530*/  IADD3 R2, R8, -0x3000, RZ ;  /* 0xffffd00008027810 */ /* 0x002fe20007ffe0ff */
[----:B------:R1:W5:Y:S01]  /*0540*/  @!P1 LDG.E.EL R61, [R4.64] ;  /* 0x00000004043d9981 */ /* 0x000362000c2e1900 */
[----:B------:R-:W-:Y:S02]  /*0550*/  MOV R47, RZ ;  /* 0x000000ff002f7202 */ /* 0x000fe40000000f00 */
[----:B------:R-:W-:Y:S01]  /*0560*/  MOV R31, RZ ;  /* 0x000000ff001f7202 */ /* 0x000fe20000000f00 */
[----:B------:R-:W-:Y:S01]  /*0570*/  IMAD.WIDE R2, R2, R19, c[0x0][0x180] ;  /* 0x0000600002027625 */ /* 0x000fe200078e0213 */
[----:B------:R-:W-:Y:S01]  /*0580*/  MOV R51, RZ ;  /* 0x000000ff00337202 */ /* 0x000fe20000000f00 */
[----:B------:R1:W5:Y:S01]  /*0590*/  @!P1 LDG.E.EL R7, [R4.64] ;  /* 0x0000000404079981 */ /* 0x000362000c2e1900 */
[----:B------:R-:W-:-:S02]  /*05a0*/  MOV R19, RZ ;  /* 0x000000ff00137202 */ /* 0x000fc40000000f00 */
[----:B------:R-:W-:Y:S01]  /*05b0*/  MOV R53, RZ ;  /* 0x000000ff00357202 */ /* 0x000fe20000000f00 */
[----:B------:R1:W5:Y:S04]  /*05c0*/  @!P1 LDG.E.EL R59, [R4.64] ;  /* 0x00000004043b9981 */ /* 0x000368000c2e1900 */
[----:B------:R1:W5:Y:S04]  /*05d0*/  @!P1 LDG.E.EL R41, [R4.64] ;  /* 0x0000000404299981 */ /* 0x000368000c2e1900 */
[----:B------:R1:W5:Y:S04]  /*05e0*/  @!P1 LDG.E.EL R55, [R4.64] ;  /* 0x0000000404379981 */ /* 0x000368000c2e1900 */
[----:B------:R1:W5:Y:S04]  /*05f0*/  @!P1 LDG.E.EL R43, [R4.64] ;  /* 0x00000004042b9981 */ /* 0x000368000c2e1900 */
[----:B------:R1:W5:Y:S04]  /*0600*/  @!P1 LDG.E.EL R39, [R4.64] ;  /* 0x0000000404279981 */ /* 0x000368000c2e1900 */
[----:B------:R1:W5:Y:S04]  /*0610*/  @!P1 LDG.E.EL R45, [R4.64] ;  /* 0x00000004042d9981 */ /* 0x000368000c2e1900 */
        /* <DEDUP_REMOVED lines=8> */
[----:B------:R-:W-:Y:S01]  /*06a0*/  IMAD R30, R16, 0x80, R57 ;  /* 0x00000080101e7824 */ /* 0x000fe200078e0239 */
[----:B------:R-:W-:-:S03]  /*06b0*/  MOV R16, 0x3c000000 ;  /* 0x3c00000000107802 */ /* 0x000fc60000000f00 */
[----:B------:R-:W-:Y:S01]  /*06c0*/  IMAD R33, R33, 0xc00, R30 ;  /* 0x00000c0021217824 */ /* 0x000fe200078e021e */
[----:B-1----:R-:W-:Y:S01]  /*06d0*/  IADD3 R5, R9, -0x180000, RZ ;  /* 0xffe8000009057810 */ /* 0x002fe20007ffe0ff */
[----:B0-----:R-:W-:Y:S01]  /*06e0*/  CS2R R10, SRZ ;  /* 0x00000000000a7805 */ /* 0x001fe2000001ff00 */
[----:B------:R-:W-:-:S03]  /*06f0*/  CS2R R8, SRZ ;  /* 0x0000000000087805 */ /* 0x000fc6000001ff00 */
[----:B------:R-:W-:-:S05]  /*0700*/  IMAD.WIDE R4, R5, R0, c[0x0][0x178] ;  /* 0x00005e0005047625 */ /* 0x000fca00078e0200 */
[----:B------:R0:W5:Y:S01]  /*0710*/  @P2 LDG.E.128 R8, [R4.64] ;  /* 0x0000000404082981 */ /* 0x000162000c1e1d00 */
[-C--:B--2---:R-:W-:Y:S01]  /*0720*/  FFMA R30, R22, R16.reuse, 9.9999999747524270788e-07 ;  /* 0x358637bd161e7423 */ /* 0x084fe20000000010 */
[-C--:B---3--:R-:W-:Y:S01]  /*0730*/  FFMA R22, R28, R16.reuse, 9.9999999747524270788e-07 ;  /* 0x358637bd1c167423 */ /* 0x088fe20000000010 */
[-C--:B----4-:R-:W-:Y:S01]  /*0740*/  FFMA R23, R23, R16.reuse, 9.9999999747524270788e-07 ;  /* 0x358637bd17177423 */ /* 0x090fe20000000010 */
[-C--:B-----5:R-:W-:Y:S02]  /*0750*/  FFMA R3, R17, R16.reuse, 9.9999999747524270788e-07 ;  /* 0x358637bd11037423 */ /* 0x0a0fe40000000010 */
[----:B------:R-:W1:Y:S01]  /*0760*/  MUFU.RSQ R17, R30 ;  /* 0x0000001e00117308 */ /* 0x000e620000001400 */
[-C--:B------:R-:W-:Y:S01]  /*0770*/  FFMA R2, R20, R16.reuse, 9.9999999747524270788e-07 ;  /* 0x358637bd14027423 */ /* 0x080fe20000000010 */
[-C--:B------:R-:W-:Y:S01]  /*0780*/  FFMA R24, R24, R16.reuse, 9.9999999747524270788e-07 ;  /* 0x358637bd18187423 */ /* 0x080fe20000000010 */
[-C--:B------:R-:W-:Y:S01]  /*0790*/  FFMA R34, R34, R16.reuse, 9.9999999747524270788e-07 ;  /* 0x358637bd22227423 */ /* 0x080fe20000000010 */
[-C--:B------:R-:W-:Y:S01]  /*07a0*/  FFMA R35, R35, R16.reuse, 9.9999999747524270788e-07 ;  /* 0x358637bd23237423 */ /* 0x080fe20000000010 */
[----:B------:R-:W-:Y:S01]  /*07b0*/  SHF.L.U32 R20, R12, 0x10, RZ ;  /* 0x000000100c147819 */ /* 0x000fe200000006ff */
[----:B------:R-:W-:-:S04]  /*07c0*/  FFMA R25, R25, R16, 9.9999999747524270788e-07 ;  /* 0x358637bd19197423 */ /* 0x000fc80000000010 */
[----:B-1----:R-:W-:Y:S01]  /*07d0*/  FMUL R20, R17, R20 ;  /* 0x0000001411147220 */ /* 0x002fe20000400000 */
[----:B------:R-:W-:Y:S01]  /*07e0*/  IMAD.MOV.U32 R17, RZ, RZ, RZ ;  /* 0x000000ffff117224 */ /* 0x000fe200078e00ff */
[-C--:B------:R-:W-:Y:S01]  /*07f0*/  FFMA R26, R26, R16.reuse, 9.9999999747524270788e-07 ;  /* 0x358637bd1a1a7423 */ /* 0x080fe20000000010 */
[-C--:B------:R-:W-:Y:S01]  /*0800*/  FFMA R27, R27, R16.reuse, 9.9999999747524270788e-07 ;  /* 0x358637bd1b1b7423 */ /* 0x080fe20000000010 */
[-C--:B------:R-:W-:Y:S01]  /*0810*/  FFMA R21, R21, R16.reuse, 9.9999999747524270788e-07 ;  /* 0x358637bd15157423 */ /* 0x080fe20000000010 */
[-C--:B------:R-:W-:Y:S01]  /*0820*/  FFMA R32, R32, R16.reuse, 9.9999999747524270788e-07 ;  /* 0x358637bd20207423 */ /* 0x080fe20000000010 */
[-C--:B------:R-:W-:Y:S01]  /*0830*/  FFMA R36, R36, R16.reuse, 9.9999999747524270788e-07 ;  /* 0x358637bd24247423 */ /* 0x080fe20000000010 */
[-C--:B0-----:R-:W-:Y:S01]  /*0840*/  FFMA R4, R18, R16.reuse, 9.9999999747524270788e-07 ;  /* 0x358637bd12047423 */ /* 0x081fe20000000010 */
[-C--:B------:R-:W-:Y:S01]  /*0850*/  FFMA R5, R6, R16.reuse, 9.9999999747524270788e-07 ;  /* 0x358637bd06057423 */ /* 0x080fe20000000010 */
[-C--:B------:R-:W-:Y:S01]  /*0860*/  FFMA R6, R61, R16.reuse, 9.9999999747524270788e-07 ;  /* 0x358637bd3d067423 */ /* 0x080fe20000000010 */
[-C--:B------:R-:W-:Y:S01]  /*0870*/  FFMA R7, R7, R16.reuse, 9.9999999747524270788e-07 ;  /* 0x358637bd07077423 */ /* 0x080fe20000000010 */
[-C--:B------:R-:W-:Y:S01]  /*0880*/  FFMA R40, R59, R16.reuse, 9.9999999747524270788e-07 ;  /* 0x358637bd3b287423 */ /* 0x080fe20000000010 */
[-C--:B------:R-:W-:Y:S01]  /*0890*/  FFMA R41, R41, R16.reuse, 9.9999999747524270788e-07 ;  /* 0x358637bd29297423 */ /* 0x080fe20000000010 */
[-C--:B------:R-:W-:Y:S01]  /*08a0*/  FFMA R42, R55, R16.reuse, 9.9999999747524270788e-07 ;  /* 0x358637bd372a7423 */ /* 0x080fe20000000010 */
[-C--:B------:R-:W-:Y:S01]  /*08b0*/  FFMA R43, R43, R16.reuse, 9.9999999747524270788e-07 ;  /* 0x358637bd2b2b7423 */ /* 0x080fe20000000010 */
[----:B------:R-:W-:Y:S01]  /*08c0*/  FFMA R44, R39, R16, 9.9999999747524270788e-07 ;  /* 0x358637bd272c7423 */ /* 0x000fe20000000010 */
[----:B------:R-:W-:Y:S01]  /*08d0*/  IMAD.WIDE R38, R57, R0, c[0x0][0x170] ;  /* 0x00005c0039267625 */ /* 0x000fe200078e0200 */
[-C--:B------:R-:W-:Y:S01]  /*08e0*/  FFMA R45, R45, R16.reuse, 9.9999999747524270788e-07 ;  /* 0x358637bd2d2d7423 */ /* 0x080fe20000000010 */
[-C--:B------:R-:W-:Y:S01]  /*08f0*/  FFMA R46, R37, R16.reuse, 9.9999999747524270788e-07 ;  /* 0x358637bd252e7423 */ /* 0x080fe20000000010 */
[-C--:B------:R-:W-:Y:S01]  /*0900*/  FFMA R47, R47, R16.reuse, 9.9999999747524270788e-07 ;  /* 0x358637bd2f2f7423 */ /* 0x080fe20000000010 */
[-C--:B------:R-:W-:Y:S01]  /*0910*/  FFMA R48, R31, R16.reuse, 9.9999999747524270788e-07 ;  /* 0x358637bd1f307423 */ /* 0x080fe20000000010 */
[-C--:B------:R-:W-:Y:S01]  /*0920*/  FFMA R49, R49, R16.reuse, 9.9999999747524270788e-07 ;  /* 0x358637bd31317423 */ /* 0x080fe20000000010 */
[-C--:B------:R-:W-:Y:S01]  /*0930*/  FFMA R50, R29, R16.reuse, 9.9999999747524270788e-07 ;  /* 0x358637bd1d327423 */ /* 0x080fe20000000010 */
[-C--:B------:R-:W-:Y:S01]  /*0940*/  FFMA R51, R51, R16.reuse, 9.9999999747524270788e-07 ;  /* 0x358637bd33337423 */ /* 0x080fe20000000010 */
[----:B------:R-:W-:-:S02]  /*0950*/  FFMA R52, R19, R16, 9.9999999747524270788e-07 ;  /* 0x358637bd13347423 */ /* 0x000fc40000000010 */
[----:B------:R-:W-:Y:S01]  /*0960*/  CS2R R18, SRZ ;  /* 0x0000000000127805 */ /* 0x000fe2000001ff00 */
[----:B------:R-:W-:Y:S01]  /*0970*/  FFMA R53, R53, R16, 9.9999999747524270788e-07 ;  /* 0x358637bd35357423 */ /* 0x000fe20000000010 */
[----:B------:R-:W-:-:S06]  /*0980*/  MOV R16, RZ ;  /* 0x000000ff00107202 */ /* 0x000fcc0000000f00 */
[----:B------:R-:W2:Y:S01]  /*0990*/  @!P0 LDG.E.EL.128 R16, [R38.64] ;  /* 0x0000000426108981 */ /* 0x000ea2000c2e1d00 */
[----:B------:R-:W0:Y:S01]  /*09a0*/  MUFU.RSQ R22, R22 ;  /* 0x0000001600167308 */ /* 0x000e220000001400 */
[----:B------:R-:W-:-:S07]  /*09b0*/  PRMT R12, R12, 0x7632, R12 ;  /* 0x000076320c0c7816 */ /* 0x000fce000000000c */
[----:B------:R-:W1:Y:S01]  /*09c0*/  MUFU.RSQ R24, R24 ;  /* 0x0000001800187308 */ /* 0x000e620000001400 */
[----:B------:R-:W-:Y:S02]  /*09d0*/  SHF.L.U32 R29, R12, 0x10, RZ ;  /* 0x000000100c1d7819 */ /* 0x000fe400000006ff */
[----:B------:R-:W-:-:S05]  /*09e0*/  PRMT R28, R13, 0x7632, R28 ;  /* 0x000076320d1c7816 */ /* 0x000fca000000001c */
[----:B------:R-:W3:Y:S01]  /*09f0*/  MUFU.RSQ R23, R23 ;  /* 0x0000001700177308 */ /* 0x000ee20000001400 */
[----:B0-----:R-:W-:Y:S01]  /*0a00*/  FMUL R12, R22, R29 ;  /* 0x0000001d160c7220 */ /* 0x001fe20000400000 */
[----:B------:R-:W-:-:S06]  /*0a10*/  SHF.L.U32 R29, R28, 0x10, RZ ;  /* 0x000000101c1d7819 */ /* 0x000fcc00000006ff */
[----:B------:R-:W0:Y:S01]  /*0a20*/  MUFU.RSQ R25, R25 ;  /* 0x0000001900197308 */ /* 0x000e220000001400 */
[----:B------:R-:W-:Y:S01]  /*0a30*/  SHF.L.U32 R30, R13, 0x10, RZ ;  /* 0x000000100d1e7819 */ /* 0x000fe200000006ff */
[----:B-1----:R-:W-:-:S06]  /*0a40*/  FMUL R22, R24, R29 ;  /* 0x0000001d18167220 */ /* 0x002fcc0000400000 */
[----:B------:R-:W1:Y:S01]  /*0a50*/  MUFU.RSQ R26, R26 ;  /* 0x0000001a001a7308 */ /* 0x000e620000001400 */
[C---:B------:R-:W-:Y:S01]  /*0a60*/  IMAD.U32 R24, R8.reuse, 0x10000, RZ ;  /* 0x0001000008187824 */ /* 0x040fe200078e00ff */
[----:B------:R-:W-:-:S06]  /*0a70*/  PRMT R8, R8, 0x7632, R8 ;  /* 0x0000763208087816 */ /* 0x000fcc0000000008 */
[----:B------:R-:W4:Y:S01]  /*0a80*/  MUFU.RSQ R27, R27 ;  /* 0x0000001b001b7308 */ /* 0x000f220000001400 */
[----:B---3--:R-:W-:-:S07]  /*0a90*/  FMUL R13, R23, R30 ;  /* 0x0000001e170d7220 */ /* 0x008fce0000400000 */
[----:B------:R-:W3:Y:S01]  /*0aa0*/  MUFU.RSQ R21, R21 ;  /* 0x0000001500157308 */ /* 0x000ee20000001400 */
[----:B------:R-:W-:Y:S01]  /*0ab0*/  PRMT R23, R9, 0x7632, R23 ;  /* 0x0000763209177816 */ /* 0x000fe20000000017 */
[----:B0-----:R-:W-:Y:S01]  /*0ac0*/  FMUL R24, R25, R24 ;  /* 0x0000001819187220 */ /* 0x001fe20000400000 */
[----:B------:R-:W-:Y:S02]  /*0ad0*/  SHF.L.U32 R25, R8, 0x10, RZ ;  /* 0x0000001008197819 */ /* 0x000fe400000006ff */
[----:B------:R-:W-:Y:S02]  /*0ae0*/  SHF.L.U32 R28, R9, 0x10, RZ ;  /* 0x00000010091c7819 */ /* 0x000fe400000006ff */
[----:B------:R-:W-:Y:S01]  /*0af0*/  SHF.L.U32 R8, R23, 0x10, RZ ;  /* 0x0000001017087819 */ /* 0x000fe200000006ff */
[----:B-1----:R-:W-:Y:S02]  /*0b00*/  FMUL R25, R26, R25 ;  /* 0x000000191a197220 */ /* 0x002fe40000400000 */
[----:B----4-:R-:W-:-:S02]  /*0b10*/  FMUL R26, R27, R28 ;  /* 0x0000001c1b1a7220 */ /* 0x010fc40000400000 */
[----:B---3--:R-:W-:Y:S01]  /*0b20*/  FMUL R27, R21, R8 ;  /* 0x00000008151b7220 */ /* 0x008fe20000400000 */
[----:B------:R-:W-:Y:S01]  /*0b30*/  IMAD.WIDE R56, R57, R0, c[0x0][0x188] ;  /* 0x0000620039387625 */ /* 0x000fe200078e0200 */
[C---:B--2---:R-:W-:Y:S02]  /*0b40*/  PRMT R8, R16.reuse, 0x7632, R8 ;  /* 0x0000763210087816 */ /* 0x044fe40000000008 */
[----:B------:R-:W-:Y:S02]  /*0b50*/  PRMT R23, R17, 0x7632, R23 ;  /* 0x0000763211177816 */ /* 0x000fe40000000017 */
[----:B------:R-:W-:Y:S01]  /*0b60*/  SHF.L.U32 R9, R16, 0x10, RZ ;  /* 0x0000001010097819 */ /* 0x000fe200000006ff */
[----:B------:R-:W-:Y:S01]  /*0b70*/  IMAD.U32 R21, R8, 0x10000, RZ ;  /* 0x0001000008157824 */ /* 0x000fe200078e00ff */
[----:B------:R-:W-:-:S03]  /*0b80*/  SHF.L.U32 R23, R23, 0x10, RZ ;  /* 0x0000001017177819 */ /* 0x000fc600000006ff */
[----:B------:R-:W-:Y:S01]  /*0b90*/  FMUL R8, R12, R21 ;  /* 0x000000150c087220 */ /* 0x000fe20000400000 */
[----:B------:R-:W-:Y:S01]  /*0ba0*/  FMUL R9, R20, R9 ;  /* 0x0000000914097220 */ /* 0x000fe20000400000 */
[----:B------:R-:W-:Y:S01]  /*0bb0*/  FMUL R12, R22, R23 ;  /* 0x00000017160c7220 */ /* 0x000fe20000400000 */
[----:B------:R-:W-:Y:S01]  /*0bc0*/  CS2R R20, SRZ ;  /* 0x0000000000147805 */ /* 0x000fe2000001ff00 */
[----:B------:R-:W-:-:S06]  /*0bd0*/  CS2R R22, SRZ ;  /* 0x0000000000167805 */ /* 0x000fcc000001ff00 */
[----:B------:R-:W2:Y:S01]  /*0be0*/  @P2 LDG.E.EL.128 R20, [R56.64] ;  /* 0x0000000438142981 */ /* 0x000ea2000c2e1d00 */
[----:B------:R-:W-:-:S05]  /*0bf0*/  SHF.L.U32 R16, R17, 0x10, RZ ;  /* 0x0000001011107819 */ /* 0x000fca00000006ff */
[----:B------:R-:W-:Y:S01]  /*0c00*/  FMUL R13, R13, R16 ;  /* 0x000000100d0d7220 */ /* 0x000fe20000400000 */
[----:B------:R-:W-:Y:S08]  /*0c10*/  MUFU.RSQ R37, R32 ;  /* 0x0000002000257308 */ /* 0x000ff00000001400 */
[----:B------:R-:W-:Y:S01]  /*0c20*/  MUFU.RSQ R35, R35 ;  /* 0x0000002300237308 */ /* 0x000fe20000001400 */
[----:B------:R-:W-:Y:S01]  /*0c30*/  CS2R R28, SRZ ;  /* 0x00000000001c7805 */ /* 0x000fe2000001ff00 */
[----:B------:R-:W-:Y:S01]  /*0c40*/  IMAD.MOV.U32 R30, RZ, RZ, RZ ;  /* 0x000000ffff1e7224 */ /* 0x000fe200078e00ff */
[----:B------:R-:W-:-:S05]  /*0c50*/  MOV R31, RZ ;  /* 0x000000ff001f7202 */ /* 0x000fca0000000f00 */
[----:B------:R-:W-:Y:S01]  /*0c60*/  MUFU.RSQ R36, R36 ;  /* 0x0000002400247308 */ /* 0x000fe20000001400 */
[----:B------:R0:W3:Y:S02]  /*0c70*/  @!P1 LDG.E.EL.128 R28, [R38.64] ;  /* 0x00000004261c9981 */ /* 0x0000e4000c2e1d00 */
[----:B0-----:R-:W-:Y:S02]  /*0c80*/  MOV R38, RZ ;  /* 0x000000ff00267202 */ /* 0x001fe40000000f00 */
[----:B------:R-:W-:Y:S02]  /*0c90*/  MOV R39, RZ ;  /* 0x000000ff00277202 */ /* 0x000fe40000000f00 */
[C---:B--2---:R-:W-:Y:S02]  /*0ca0*/  PRMT R16, R21.reuse, 0x7632, R16 ;  /* 0x0000763215107816 */ /* 0x044fe40000000010 */
[----:B------:R-:W-:Y:S01]  /*0cb0*/  SHF.L.U32 R21, R21, 0x10, RZ ;  /* 0x0000001015157819 */ /* 0x000fe200000006ff */
[C---:B------:R-:W-:Y:S01]  /*0cc0*/  IMAD.U32 R17, R20.reuse, 0x10000, RZ ;  /* 0x0001000014117824 */ /* 0x040fe200078e00ff */
[----:B------:R-:W-:-:S03]  /*0cd0*/  PRMT R20, R20, 0x7632, R20 ;  /* 0x0000763214147816 */ /* 0x000fc60000000014 */
[----:B------:R-:W-:Y:S02]  /*0ce0*/  @P0 FMUL R13, R26, R21 ;  /* 0x000000151a0d0220 */ /* 0x000fe40000400000 */
[----:B------:R-:W0:Y:S01]  /*0cf0*/  MUFU.RSQ R21, R34 ;  /* 0x0000002200157308 */ /* 0x000e220000001400 */
[----:B------:R-:W-:Y:S02]  /*0d00*/  SHF.L.U32 R20, R20, 0x10, RZ ;  /* 0x0000001014147819 */ /* 0x000fe400000006ff */
[----:B------:R-:W-:Y:S01]  /*0d10*/  SHF.L.U32 R16, R16, 0x10, RZ ;  /* 0x0000001010107819 */ /* 0x000fe200000006ff */
[----:B------:R-:W-:Y:S02]  /*0d20*/  @P0 FMUL R9, R24, R17 ;  /* 0x0000001118090220 */ /* 0x000fe40000400000 */
[----:B------:R-:W-:Y:S02]  /*0d30*/  @P0 FMUL R8, R25, R20 ;  /* 0x0000001419080220 */ /* 0x000fe40000400000 */
[----:B------:R-:W-:Y:S01]  /*0d40*/  @P0 FMUL R12, R27, R16 ;  /* 0x000000101b0c0220 */ /* 0x000fe20000400000 */
[----:B------:R-:W-:Y:S01]  /*0d50*/  CS2R R24, SRZ ;  /* 0x0000000000187805 */ /* 0x000fe2000001ff00 */
[----:B------:R-:W-:Y:S01]  /*0d60*/  CS2R R26, SRZ ;  /* 0x00000000001a7805 */ /* 0x000fe2000001ff00 */
[----:B------:R-:W-:Y:S01]  /*0d70*/  IMAD.WIDE R16, R33, R0, c[0x0][0x160] ;  /* 0x0000580021107625 */ /* 0x000fe200078e0200 */
[----:B------:R-:W-:-:S02]  /*0d80*/  SHF.L.U32 R20, R14, 0x10, RZ ;  /* 0x000000100e147819 */ /* 0x000fc400000006ff */
[----:B------:R-:W-:Y:S02]  /*0d90*/  PRMT R14, R14, 0x7632, R14 ;  /* 0x000076320e0e7816 */ /* 0x000fe4000000000e */
[----:B------:R1:W2:Y:S01]  /*0da0*/  @!P1 LDG.E.128 R24, [R16.64] ;  /* 0x0000000410189981 */ /* 0x0002a2000c1e1d00 */
[----:B0-----:R-:W-:Y:S01]  /*0db0*/  FMUL R21, R21, R20 ;  /* 0x0000001415157220 */ /* 0x001fe20000400000 */
[----:B------:R-:W-:Y:S02]  /*0dc0*/  SHF.L.U32 R20, R10, 0x10, RZ ;  /* 0x000000100a147819 */ /* 0x000fe400000006ff */
[----:B------:R-:W-:Y:S01]  /*0dd0*/  SHF.L.U32 R14, R14, 0x10, RZ ;  /* 0x000000100e0e7819 */ /* 0x000fe200000006ff */
[----:B-1----:R-:W-:Y:S01]  /*0de0*/  IMAD.U32 R16, R18, 0x10000, RZ ;  /* 0x0001000012107824 */ /* 0x002fe200078e00ff */
[----:B------:R-:W-:Y:S01]  /*0df0*/  SHF.L.U32 R17, R22, 0x10, RZ ;  /* 0x0000001016117819 */ /* 0x000fe200000006ff */
[----:B------:R-:W-:Y:S02]  /*0e00*/  FMUL R20, R37, R20 ;  /* 0x0000001425147220 */ /* 0x000fe40000400000 */
[----:B------:R-:W-:Y:S01]  /*0e10*/  FMUL R16, R21, R16 ;  /* 0x0000001015107220 */ /* 0x000fe20000400000 */
[----:B------:R-:W-:Y:S01]  /*0e20*/  IADD3 R21, R33, -0x180000, RZ ;  /* 0xffe8000021157810 */ /* 0x000fe20007ffe0ff */
[----:B------:R-:W-:Y:S01]  /*0e30*/  FMUL R14, R35, R14 ;  /* 0x0000000e230e7220 */ /* 0x000fe20000400000 */
[----:B------:R-:W-:Y:S01]  /*0e40*/  @P0 FMUL R16, R20, R17 ;  /* 0x0000001114100220 */ /* 0x000fe20000400000 */
[----:B------:R-:W-:Y:S01]  /*0e50*/  CS2R R32, SRZ ;  /* 0x0000000000207805 */ /* 0x000fe2000001ff00 */
[----:B------:R-:W-:Y:S01]  /*0e60*/  CS2R R34, SRZ ;  /* 0x0000000000227805 */ /* 0x000fe2000001ff00 */
[----:B------:R-:W-:Y:S01]  /*0e70*/  IMAD.WIDE R20, R21, R0, c[0x0][0x178] ;  /* 0x00005e0015147625 */ /* 0x000fe200078e0200 */
[----:B------:R-:W-:-:S02]  /*0e80*/  PRMT R10, R10, 0x7632, R10 ;  /* 0x000076320a0a7816 */ /* 0x000fc4000000000a */
[----:B------:R-:W-:Y:S02]  /*0e90*/  PRMT R18, R18, 0x7632, R18 ;  /* 0x0000763212127816 */ /* 0x000fe40000000012 */
[----:B------:R0:W4:Y:S01]  /*0ea0*/  @P3 LDG.E.128 R32, [R20.64] ;  /* 0x0000000414203981 */ /* 0x000122000c1e1d00 */
[----:B------:R-:W-:Y:S02]  /*0eb0*/  SHF.L.U32 R17, R10, 0x10, RZ ;  /* 0x000000100a117819 */ /* 0x000fe400000006ff */
[----:B------:R-:W-:-:S03]  /*0ec0*/  IMAD.U32 R37, R18, 0x10000, RZ ;  /* 0x0001000012257824 */ /* 0x000fc600078e00ff */
[----:B------:R-:W-:Y:S01]  /*0ed0*/  FMUL R10, R36, R17 ;  /* 0x00000011240a7220 */ /* 0x000fe20000400000 */
[----:B------:R-:W-:Y:S02]  /*0ee0*/  FMUL R17, R14, R37 ;  /* 0x000000250e117220 */ /* 0x000fe40000400000 */
[----:B------:R-:W-:-:S06]  /*0ef0*/  CS2R R36, SRZ ;  /* 0x0000000000247805 */ /* 0x000fcc000001ff00 */
[----:B------:R-:W5:Y:S01]  /*0f00*/  @P3 LDG.E.EL.128 R36, [R56.64] ;  /* 0x0000000438243981 */ /* 0x000f62000c2e1d00 */
[----:B------:R-:W-:Y:S01]  /*0f10*/  PRMT R22, R22, 0x7632, R22 ;  /* 0x0000763216167816 */ /* 0x000fe20000000016 */
[----:B------:R-:W1:Y:S03]  /*0f20*/  MUFU.RSQ R2, R2 ;  /* 0x0000000200027308 */ /* 0x000e660000001400 */
[----:B0-----:R-:W-:-:S05]  /*0f30*/  SHF.L.U32 R21, R22, 0x10, RZ ;  /* 0x0000001016157819 */ /* 0x001fca00000006ff */
[----:B------:R-:W0:Y:S01]  /*0f40*/  MUFU.RSQ R3, R3 ;  /* 0x0000000300037308 */ /* 0x000e220000001400 */
[----:B------:R-:W-:Y:S01]  /*0f50*/  @P0 FMUL R17, R10, R21 ;  /* 0x000000150a110220 */ /* 0x000fe20000400000 */
[C---:B------:R-:W-:Y:S01]  /*0f60*/  PRMT R10, R15.reuse, 0x7632, R10 ;  /* 0x000076320f0a7816 */ /* 0x040fe2000000000a */
[----:B------:R-:W-:-:S03]  /*0f70*/  IMAD.U32 R15, R15, 0x10000, RZ ;  /* 0x000100000f0f7824 */ /* 0x000fc600078e00ff */
[----:B------:R-:W-:Y:S02]  /*0f80*/  SHF.L.U32 R14, R10, 0x10, RZ ;  /* 0x000000100a0e7819 */ /* 0x000fe400000006ff */
[----:B------:R-:W3:Y:S01]  /*0f90*/  MUFU.RSQ R5, R5 ;  /* 0x0000000500057308 */ /* 0x000ee20000001400 */
[----:B-1----:R-:W-:Y:S01]  /*0fa0*/  FMUL R10, R2, R15 ;  /* 0x0000000f020a7220 */ /* 0x002fe20000400000 */
[----:B------:R-:W-:-:S06]  /*0fb0*/  PRMT R2, R11, 0x7632, R2 ;  /* 0x000076320b027816 */ /* 0x000fcc0000000002 */
[----:B------:R-:W1:Y:S01]  /*0fc0*/  MUFU.RSQ R4, R4 ;  /* 0x0000000400047308 */ /* 0x000e620000001400 */
[----:B0-----:R-:W-:Y:S01]  /*0fd0*/  FMUL R3, R3, R14 ;  /* 0x0000000e03037220 */ /* 0x001fe20000400000 */
[----:B------:R-:W-:Y:S02]  /*0fe0*/  PRMT R14, R19, 0x7632, R14 ;  /* 0x00007632130e7816 */ /* 0x000fe4000000000e */
[----:B------:R-:W-:Y:S02]  /*0ff0*/  SHF.L.U32 R2, R2, 0x10, RZ ;  /* 0x0000001002027819 */ /* 0x000fe400000006ff */
[----:B------:R-:W-:Y:S02]  /*1000*/  SHF.L.U32 R14, R14, 0x10, RZ ;  /* 0x000000100e0e7819 */ /* 0x000fe400000006ff */
[----:B------:R-:W-:Y:S01]  /*1010*/  SHF.L.U32 R11, R11, 0x10, RZ ;  /* 0x000000100b0b7819 */ /* 0x000fe200000006ff */
[----:B---3--:R-:W-:Y:S02]  /*1020*/  FMUL R5, R5, R2 ;  /* 0x0000000205057220 */ /* 0x008fe40000400000 */
[----:B------:R-:W-:Y:S01]  /*1030*/  FMUL R2, R3, R14 ;  /* 0x0000000e03027220 */ /* 0x000fe20000400000 */
[----:B------:R-:W-:Y:S01]  /*1040*/  IMAD.U32 R3, R19, 0x10000, RZ ;  /* 0x0001000013037824 */ /* 0x000fe200078e00ff */
[----:B-1----:R-:W-:Y:S01]  /*1050*/  FMUL R4, R4, R11 ;  /* 0x0000000b04047220 */ /* 0x002fe20000400000 */
[----:B------:R-:W-:Y:S01]  /*1060*/  PRMT R11, R23, 0x7632, R11 ;  /* 0x00007632170b7816 */ /* 0x000fe2000000000b */
[----:B------:R-:W0:Y:S01]  /*1070*/  MUFU.RSQ R41, R41 ;  /* 0x0000002900297308 */ /* 0x000e220000001400 */
[----:B------:R-:W-:-:S02]  /*1080*/  FMUL R3, R10, R3 ;  /* 0x000000030a037220 */ /* 0x000fc40000400000 */
[----:B------:R-:W-:-:S05]  /*1090*/  SHF.L.U32 R10, R11, 0x10, RZ ;  /* 0x000000100b0a7819 */ /* 0x000fca00000006ff */
[----:B------:R-:W1:Y:S01]  /*10a0*/  MUFU.RSQ R7, R7 ;  /* 0x0000000700077308 */ /* 0x000e620000001400 */
[----:B------:R-:W-:Y:S01]  /*10b0*/  SHF.L.U32 R23, R23, 0x10, RZ ;  /* 0x0000001017177819 */ /* 0x000fe200000006ff */
[----:B------:R-:W-:-:S06]  /*10c0*/  @P0 FMUL R2, R5, R10 ;  /* 0x0000000a05020220 */ /* 0x000fcc0000400000 */
[----:B------:R-:W3:Y:S01]  /*10d0*/  MUFU.RSQ R44, R44 ;  /* 0x0000002c002c7308 */ /* 0x000ee20000001400 */
[----:B------:R-:W-:-:S07]  /*10e0*/  @P0 FMUL R3, R4, R23 ;  /* 0x0000001704030220 */ /* 0x000fce0000400000 */
[----:B------:R-:W0:Y:S08]  /*10f0*/  MUFU.RSQ R6, R6 ;  /* 0x0000000600067308 */ /* 0x000e300000001400 */
[----:B------:R-:W0:Y:S01]  /*1100*/  MUFU.RSQ R45, R45 ;  /* 0x0000002d002d7308 */ /* 0x000e220000001400 */
[----:B------:R-:W-:-:S07]  /*1110*/  PRMT R19, R31, 0x7632, R19 ;  /* 0x000076321f137816 */ /* 0x000fce0000000013 */
[----:B------:R-:W0:Y:S08]  /*1120*/  MUFU.RSQ R43, R43 ;  /* 0x0000002b002b7308 */ /* 0x000e300000001400 */
[----:B------:R-:W0:Y:S08]  /*1130*/  MUFU.RSQ R47, R47 ;  /* 0x0000002f002f7308 */ /* 0x000e300000001400 */
[----:B------:R-:W0:Y:S08]  /*1140*/  MUFU.RSQ R42, R42 ;  /* 0x0000002a002a7308 */ /* 0x000e300000001400 */
[----:B------:R-:W0:Y:S08]  /*1150*/  MUFU.RSQ R40, R40 ;  /* 0x0000002800287308 */ /* 0x000e300000001400 */
[----:B------:R-:W0:Y:S01]  /*1160*/  MUFU.RSQ R51, R51 ;  /* 0x0000003300337308 */ /* 0x000e220000001400 */
[----:B------:R-:W-:-:S07]  /*1170*/  SHF.L.U32 R18, R29, 0x10, RZ ;  /* 0x000000101d127819 */ /* 0x000fce00000006ff */
[----:B------:R-:W0:Y:S08]  /*1180*/  MUFU.RSQ R46, R46 ;  /* 0x0000002e002e7308 */ /* 0x000e300000001400 */
[----:B------:R-:W0:Y:S08]  /*1190*/  MUFU.RSQ R53, R53 ;  /* 0x0000003500357308 */ /* 0x000e300000001400 */
[----:B------:R-:W0:Y:S08]  /*11a0*/  MUFU.RSQ R48, R48 ;  /* 0x0000003000307308 */ /* 0x000e300000001400 */
[----:B------:R-:W0:Y:S08]  /*11b0*/  MUFU.RSQ R49, R49 ;  /* 0x0000003100317308 */ /* 0x000e300000001400 */
[----:B------:R-:W0:Y:S08]  /*11c0*/  MUFU.RSQ R50, R50 ;  /* 0x0000003200327308 */ /* 0x000e300000001400 */
[----:B------:R-:W0:Y:S01]  /*11d0*/  MUFU.RSQ R52, R52 ;  /* 0x0000003400347308 */ /* 0x000e220000001400 */
[----:B------:R-:W-:Y:S01]  /*11e0*/  F2FP.BF16.PACK_AB R8, R8, R9 ;  /* 0x000000090808723e */ /* 0x000fe200000010ff */
[----:B------:R-:W-:Y:S01]  /*11f0*/  IMAD.WIDE R54, R54, R0, c[0x0][0x190] ;  /* 0x0000640036367625 */ /* 0x000fe200078e0200 */
[----:B------:R-:W-:-:S02]  /*1200*/  F2FP.BF16.PACK_AB R9, R12, R13 ;  /* 0x0000000d0c09723e */ /* 0x000fc400000010ff */
[----:B--2---:R-:W-:Y:S02]  /*1210*/  PRMT R5, R25, 0x7632, R5 ;  /* 0x0000763219057816 */ /* 0x004fe40000000005 */
[----:B------:R-:W-:Y:S02]  /*1220*/  PRMT R10, R24, 0x7632, R10 ;  /* 0x00007632180a7816 */ /* 0x000fe4000000000a */
[----:B------:R-:W-:Y:S02]  /*1230*/  SHF.L.U32 R14, R5, 0x10, RZ ;  /* 0x00000010050e7819 */ /* 0x000fe400000006ff */
[C---:B------:R-:W-:Y:S02]  /*1240*/  PRMT R4, R27.reuse, 0x7632, R4 ;  /* 0x000076321b047816 */ /* 0x040fe40000000004 */
[----:B------:R-:W-:Y:S02]  /*1250*/  SHF.L.U32 R10, R10, 0x10, RZ ;  /* 0x000000100a0a7819 */ /* 0x000fe400000006ff */
[----:B------:R-:W-:Y:S01]  /*1260*/  SHF.L.U32 R27, R27, 0x10, RZ ;  /* 0x000000101b1b7819 */ /* 0x000fe200000006ff */
[----:B0-----:R-:W-:Y:S01]  /*1270*/  FMUL R41, R41, R14 ;  /* 0x0000000e29297220 */ /* 0x001fe20000400000 */
[----:B------:R-:W-:Y:S01]  /*1280*/  SHF.L.U32 R15, R24, 0x10, RZ ;  /* 0x00000010180f7819 */ /* 0x000fe200000006ff */
[----:B-1----:R-:W-:Y:S01]  /*1290*/  FMUL R7, R7, R10 ;  /* 0x0000000a07077220 */ /* 0x002fe20000400000 */
[----:B------:R-:W-:Y:S01]  /*12a0*/  PRMT R14, R29, 0x7632, R14 ;  /* 0x000076321d0e7816 */ /* 0x000fe2000000000e */
[----:B---3--:R-:W-:Y:S01]  /*12b0*/  FMUL R27, R44, R27 ;  /* 0x0000001b2c1b7220 */ /* 0x008fe20000400000 */
[----:B------:R-:W-:Y:S01]  /*12c0*/  IMAD.U32 R10, R31, 0x10000, RZ ;  /* 0x000100001f0a7824 */ /* 0x000fe200078e00ff */
[----:B------:R-:W-:Y:S01]  /*12d0*/  SHF.L.U32 R5, R28, 0x10, RZ ;  /* 0x000000101c057819 */ /* 0x000fe200000006ff */
[----:B------:R-:W-:Y:S01]  /*12e0*/  FMUL R6, R6, R15 ;  /* 0x0000000f06067220 */ /* 0x000fe20000400000 */
[----:B------:R-:W-:Y:S01]  /*12f0*/  SHF.L.U32 R14, R14, 0x10, RZ ;  /* 0x000000100e0e7819 */ /* 0x000fe200000006ff */
[----:B------:R-:W-:Y:S01]  /*1300*/  FMUL R27, R27, R10 ;  /* 0x0000000a1b1b7220 */ /* 0x000fe20000400000 */
[----:B------:R-:W-:-:S02]  /*1310*/  SHF.L.U32 R11, R26, 0x10, RZ ;  /* 0x000000101a0b7819 */ /* 0x000fc400000006ff */
[----:B------:R-:W-:Y:S02]  /*1320*/  PRMT R26, R26, 0x7632, R26 ;  /* 0x000076321a1a7816 */ /* 0x000fe4000000001a */
[----:B----4-:R-:W-:Y:S01]  /*1330*/  PRMT R10, R32, 0x7632, R10 ;  /* 0x00007632200a7816 */ /* 0x010fe2000000000a */
[----:B------:R-:W-:Y:S01]  /*1340*/  FMUL R5, R6, R5 ;  /* 0x0000000506057220 */ /* 0x000fe20000400000 */
[----:B------:R-:W-:Y:S01]  /*1350*/  IMAD.U32 R4, R4, 0x10000, RZ ;  /* 0x0001000004047824 */ /* 0x000fe200078e00ff */
[----:B------:R-:W-:Y:S01]  /*1360*/  FMUL R6, R41, R14 ;  /* 0x0000000e29067220 */ /* 0x000fe20000400000 */
[----:B------:R-:W-:Y:S02]  /*1370*/  SHF.L.U32 R26, R26, 0x10, RZ ;  /* 0x000000101a1a7819 */ /* 0x000fe400000006ff */
[----:B------:R-:W-:Y:S02]  /*1380*/  PRMT R15, R30, 0x7632, R15 ;  /* 0x000076321e0f7816 */ /* 0x000fe4000000000f */
[----:B------:R-:W-:-:S02]  /*1390*/  SHF.L.U32 R14, R19, 0x10, RZ ;  /* 0x00000010130e7819 */ /* 0x000fc400000006ff */
[----:B------:R-:W-:Y:S02]  /*13a0*/  SHF.L.U32 R10, R10, 0x10, RZ ;  /* 0x000000100a0a7819 */ /* 0x000fe400000006ff */
[----:B------:R-:W-:Y:S01]  /*13b0*/  PRMT R19, R34, 0x7632, R19 ;  /* 0x0000763222137816 */ /* 0x000fe20000000013 */
[----:B------:R-:W-:Y:S01]  /*13c0*/  FMUL R45, R45, R4 ;  /* 0x000000042d2d7220 */ /* 0x000fe20000400000 */
[----:B------:R-:W-:Y:S01]  /*13d0*/  PRMT R4, R28, 0x7632, R4 ;  /* 0x000076321c047816 */ /* 0x000fe20000000004 */
[----:B------:R-:W-:Y:S01]  /*13e0*/  FMUL R43, R43, R26 ;  /* 0x0000001a2b2b7220 */ /* 0x000fe20000400000 */
[----:B------:R-:W-:Y:S01]  /*13f0*/  SHF.L.U32 R20, R15, 0x10, RZ ;  /* 0x000000100f147819 */ /* 0x000fe200000006ff */
[----:B------:R-:W-:Y:S01]  /*1400*/  FMUL R47, R47, R10 ;  /* 0x0000000a2f2f7220 */ /* 0x000fe20000400000 */
[----:B------:R-:W-:Y:S01]  /*1410*/  IMAD.U32 R25, R25, 0x10000, RZ ;  /* 0x0001000019197824 */ /* 0x000fe200078e00ff */
[----:B------:R-:W-:Y:S01]  /*1420*/  FMUL R42, R42, R11 ;  /* 0x0000000b2a2a7220 */ /* 0x000fe20000400000 */
[----:B------:R-:W-:Y:S01]  /*1430*/  IMAD.U32 R10, R19, 0x10000, RZ ;  /* 0x00010000130a7824 */ /* 0x000fe200078e00ff */
[----:B------:R-:W-:Y:S01]  /*1440*/  SHF.L.U32 R11, R30, 0x10, RZ ;  /* 0x000000101e0b7819 */ /* 0x000fe200000006ff */
[----:B------:R-:W-:Y:S01]  /*1450*/  FMUL R43, R43, R20 ;  /* 0x000000142b2b7220 */ /* 0x000fe20000400000 */
[----:B------:R-:W-:Y:S01]  /*1460*/  SHF.L.U32 R4, R4, 0x10, RZ ;  /* 0x0000001004047819 */ /* 0x000fe200000006ff */
[----:B------:R-:W-:Y:S01]  /*1470*/  FMUL R25, R40, R25 ;  /* 0x0000001928197220 */ /* 0x000fe20000400000 */
[----:B------:R-:W-:Y:S01]  /*1480*/  PRMT R20, R35, 0x7632, R20 ;  /* 0x0000763223147816 */ /* 0x000fe20000000014 */
[----:B------:R-:W-:Y:S01]  /*1490*/  FMUL R51, R51, R10 ;  /* 0x0000000a33337220 */ /* 0x000fe20000400000 */
[----:B------:R-:W-:Y:S01]  /*14a0*/  PRMT R15, R33, 0x7632, R15 ;  /* 0x00007632210f7816 */ /* 0x000fe2000000000f */
[----:B------:R-:W-:Y:S01]  /*14b0*/  FMUL R42, R42, R11 ;  /* 0x0000000b2a2a7220 */ /* 0x000fe20000400000 */
[----:B-----5:R-:W-:Y:S01]  /*14c0*/  PRMT R10, R36, 0x7632, R10 ;  /* 0x00007632240a7816 */ /* 0x020fe2000000000a */
[----:B------:R-:W-:Y:S01]  /*14d0*/  FMUL R4, R7, R4 ;  /* 0x0000000407047220 */ /* 0x000fe20000400000 */
[----:B------:R-:W-:Y:S01]  /*14e0*/  SHF.L.U32 R11, R32, 0x10, RZ ;  /* 0x00000010200b7819 */ /* 0x000fe200000006ff */
[----:B------:R-:W-:Y:S01]  /*14f0*/  FMUL R7, R25, R18 ;  /* 0x0000001219077220 */ /* 0x000fe20000400000 */
[----:B------:R-:W-:Y:S01]  /*1500*/  SHF.L.U32 R20, R20, 0x10, RZ ;  /* 0x0000001014147819 */ /* 0x000fe200000006ff */
[----:B------:R-:W-:Y:S01]  /*1510*/  IMAD.U32 R10, R10, 0x10000, RZ ;  /* 0x000100000a0a7824 */ /* 0x000fe200078e00ff */
[----:B------:R-:W-:Y:S01]  /*1520*/  SHF.L.U32 R18, R15, 0x10, RZ ;  /* 0x000000100f127819 */ /* 0x000fe200000006ff */
[----:B------:R-:W-:Y:S01]  /*1530*/  IMAD.U32 R33, R33, 0x10000, RZ ;  /* 0x0001000021217824 */ /* 0x000fe200078e00ff */
[----:B------:R-:W-:Y:S01]  /*1540*/  PRMT R15, R37, 0x7632, R15 ;  /* 0x00007632250f7816 */ /* 0x000fe2000000000f */
[----:B------:R-:W-:Y:S01]  /*1550*/  FMUL R46, R46, R11 ;  /* 0x0000000b2e2e7220 */ /* 0x000fe20000400000 */
[----:B------:R-:W-:-:S02]  /*1560*/  SHF.L.U32 R21, R34, 0x10, RZ ;  /* 0x0000001022157819 */ /* 0x000fc400000006ff */
[----:B------:R-:W-:Y:S02]  /*1570*/  SHF.L.U32 R35, R35, 0x10, RZ ;  /* 0x0000001023237819 */ /* 0x000fe400000006ff */
[----:B------:R-:W-:Y:S02]  /*1580*/  PRMT R19, R38, 0x7632, R19 ;  /* 0x0000763226137816 */ /* 0x000fe40000000013 */
[----:B------:R-:W-:Y:S01]  /*1590*/  PRMT R23, R39, 0x7632, R23 ;  /* 0x0000763227177816 */ /* 0x000fe20000000017 */
[----:B------:R-:W-:Y:S01]  /*15a0*/  FMUL R22, R53, R20 ;  /* 0x0000001435167220 */ /* 0x000fe20000400000 */
[----:B------:R-:W-:Y:S01]  /*15b0*/  SHF.L.U32 R11, R36, 0x10, RZ ;  /* 0x00000010240b7819 */ /* 0x000fe200000006ff */
[----:B------:R-:W-:Y:S01]  /*15c0*/  @P1 FMUL R4, R47, R10 ;  /* 0x0000000a2f041220 */ /* 0x000fe20000400000 */
[----:B------:R-:W-:Y:S01]  /*15d0*/  SHF.L.U32 R20, R37, 0x10, RZ ;  /* 0x0000001025147819 */ /* 0x000fe200000006ff */
[----:B------:R-:W-:Y:S01]  /*15e0*/  FMUL R33, R48, R33 ;  /* 0x0000002130217220 */ /* 0x000fe20000400000 */
[----:B------:R-:W-:Y:S01]  /*15f0*/  SHF.L.U32 R15, R15, 0x10, RZ ;  /* 0x000000100f0f7819 */ /* 0x000fe200000006ff */
[----:B------:R-:W-:Y:S01]  /*1600*/  FMUL R18, R49, R18 ;  /* 0x0000001231127220 */ /* 0x000fe20000400000 */
[----:B------:R-:W-:Y:S01]  /*1610*/  SHF.L.U32 R38, R38, 0x10, RZ ;  /* 0x0000001026267819 */ /* 0x000fe200000006ff */
[----:B------:R-:W-:Y:S01]  /*1620*/  FMUL R21, R50, R21 ;  /* 0x0000001532157220 */ /* 0x000fe20000400000 */
[----:B------:R-:W-:Y:S01]  /*1630*/  SHF.L.U32 R24, R39, 0x10, RZ ;  /* 0x0000001027187819 */ /* 0x000fe200000006ff */
[----:B------:R-:W-:Y:S01]  /*1640*/  FMUL R35, R52, R35 ;  /* 0x0000002334237220 */ /* 0x000fe20000400000 */
[----:B------:R-:W-:-:S02]  /*1650*/  SHF.L.U32 R10, R19, 0x10, RZ ;  /* 0x00000010130a7819 */ /* 0x000fc400000006ff */
[----:B------:R-:W-:Y:S01]  /*1660*/  SHF.L.U32 R23, R23, 0x10, RZ ;  /* 0x0000001017177819 */ /* 0x000fe200000006ff */
[----:B------:R-:W-:Y:S01]  /*1670*/  @P1 FMUL R5, R46, R11 ;  /* 0x0000000b2e051220 */ /* 0x000fe20000400000 */
[----:B------:R-:W-:Y:S01]  /*1680*/  FMUL R14, R45, R14 ;  /* 0x0000000e2d0e7220 */ /* 0x000fe20000400000 */
[----:B------:R-:W-:Y:S01]  /*1690*/  @P1 FMUL R7, R33, R20 ;  /* 0x0000001421071220 */ /* 0x000fe20000400000 */
[----:B------:R-:W-:Y:S01]  /*16a0*/  @P1 FMUL R6, R18, R15 ;  /* 0x0000000f12061220 */ /* 0x000fe20000400000 */
[----:B------:R-:W-:Y:S01]  /*16b0*/  @P1 FMUL R42, R21, R38 ;  /* 0x00000026152a1220 */ /* 0x000fe20000400000 */
[----:B------:R-:W-:Y:S01]  /*16c0*/  @P1 FMUL R43, R51, R10 ;  /* 0x0000000a332b1220 */ /* 0x000fe20000400000 */
[----:B------:R-:W-:Y:S01]  /*16d0*/  @P1 FMUL R27, R35, R24 ;  /* 0x00000018231b1220 */ /* 0x000fe20000400000 */
[----:B------:R-:W-:Y:S01]  /*16e0*/  @P1 FMUL R14, R22, R23 ;  /* 0x00000017160e1220 */ /* 0x000fe20000400000 */
[----:B------:R-:W-:Y:S02]  /*16f0*/  F2FP.BF16.PACK_AB R4, R4, R5 ;  /* 0x000000050404723e */ /* 0x000fe400000010ff */
[----:B------:R-:W-:-:S02]  /*1700*/  F2FP.BF16.PACK_AB R5, R6, R7 ;  /* 0x000000070605723e */ /* 0x000fc400000010ff */
[----:B------:R-:W-:Y:S02]  /*1710*/  F2FP.BF16.PACK_AB R10, R17, R16 ;  /* 0x00000010110a723e */ /* 0x000fe400000010ff */
[----:B------:R-:W-:Y:S02]  /*1720*/  F2FP.BF16.PACK_AB R11, R2, R3 ;  /* 0x00000003020b723e */ /* 0x000fe400000010ff */
[----:B------:R-:W-:Y:S02]  /*1730*/  F2FP.BF16.PACK_AB R6, R43, R42 ;  /* 0x0000002a2b06723e */ /* 0x000fe400000010ff */
[----:B------:R-:W-:Y:S01]  /*1740*/  F2FP.BF16.PACK_AB R7, R14, R27 ;  /* 0x0000001b0e07723e */ /* 0x000fe200000010ff */
[----:B------:R-:W-:Y:S04]  /*1750*/  STG.E.128 [R54.64], R8 ;  /* 0x0000000836007986 */ /* 0x000fe8000c101d04 */
[----:B------:R-:W-:Y:S01]  /*1760*/  STG.E.128 [R54.64+0x800], R4 ;  /* 0x0008000436007986 */ /* 0x000fe2000c101d04 */
[----:B------:R-:W-:Y:S05]  /*1770*/  EXIT ;  /* 0x000000000000794d */ /* 0x000fea0003800000 */
.L_x_0:
[----:B------:R-:W-:-:S00]  /*1780*/  BRA `(.L_x_0) ;  /* 0xfffffff000007947 */ /* 0x000fc0000383ffff */
[----:B------:R-:W-:-:S00]  /*1790*/  NOP ;  /* 0x0000000000007918 */ /* 0x000fc00000000000 */
        /* <DEDUP_REMOVED lines=14> */
.L_x_1:


//--------------------- .nv.global.init           --------------------------
	.section	.nv.global.init,"aw",@progbits
.nv.global.init:
	.type		_$_str,@object
	.size		_$_str,(.L_0 - _$_str)
_$_str:
        /*0000*/ 	.byte	0x5f, 0x5f, 0x43, 0x55, 0x44, 0x41, 0x5f, 0x46, 0x54, 0x5a, 0x00
.L_0:
